//
// Generated by NVIDIA NVVM Compiler
//
// Compiler Build ID: CL-36424714
// Cuda compilation tools, release 13.0, V13.0.88
// Based on NVVM 20.0.0
//

.version 9.0
.target sm_100
.address_size 64

	// .globl	_Z12squared_diffPiS_S_
.extern .shared .align 16 .b8 matS[];

.visible .entry _Z12squared_diffPiS_S_(
	.param .u64 .ptr .align 1 _Z12squared_diffPiS_S__param_0,
	.param .u64 .ptr .align 1 _Z12squared_diffPiS_S__param_1,
	.param .u64 .ptr .align 1 _Z12squared_diffPiS_S__param_2
)
{
	.reg .b32 	%r<9>;
	.reg .b64 	%rd<11>;

	ld.param.u64 	%rd1, [_Z12squared_diffPiS_S__param_0];
	ld.param.u64 	%rd2, [_Z12squared_diffPiS_S__param_1];
	ld.param.u64 	%rd3, [_Z12squared_diffPiS_S__param_2];
	cvta.to.global.u64 	%rd4, %rd3;
	cvta.to.global.u64 	%rd5, %rd2;
	cvta.to.global.u64 	%rd6, %rd1;
	mov.u32 	%r1, %ctaid.x;
	mov.u32 	%r2, %ntid.x;
	mov.u32 	%r3, %tid.x;
	mad.lo.s32 	%r4, %r1, %r2, %r3;
	mul.wide.s32 	%rd7, %r4, 4;
	add.s64 	%rd8, %rd6, %rd7;
	ld.global.u32 	%r5, [%rd8];
	add.s64 	%rd9, %rd5, %rd7;
	ld.global.u32 	%r6, [%rd9];
	sub.s32 	%r7, %r5, %r6;
	mul.lo.s32 	%r8, %r7, %r7;
	add.s64 	%rd10, %rd4, %rd7;
	st.global.u32 	[%rd10], %r8;
	ret;

}
	// .globl	_Z9reductionPiS_i
.visible .entry _Z9reductionPiS_i(
	.param .u64 .ptr .align 1 _Z9reductionPiS_i_param_0,
	.param .u64 .ptr .align 1 _Z9reductionPiS_i_param_1,
	.param .u32 _Z9reductionPiS_i_param_2
)
{
	.reg .pred 	%p<6>;
	.reg .b32 	%r<25>;
	.reg .b64 	%rd<9>;

	ld.param.u64 	%rd1, [_Z9reductionPiS_i_param_0];
	ld.param.u64 	%rd2, [_Z9reductionPiS_i_param_1];
	ld.param.u32 	%r11, [_Z9reductionPiS_i_param_2];
	mov.u32 	%r1, %tid.x;
	mov.u32 	%r2, %ctaid.x;
	mov.u32 	%r3, %ntid.x;
	mad.lo.s32 	%r4, %r2, %r3, %r1;
	setp.ge.s32 	%p1, %r4, %r11;
	mov.b32 	%r23, 0;
	@%p1 bra 	$L__BB1_2;
	cvta.to.global.u64 	%rd3, %rd1;
	mul.wide.s32 	%rd4, %r4, 4;
	add.s64 	%rd5, %rd3, %rd4;
	ld.global.u32 	%r23, [%rd5];
$L__BB1_2:
	shl.b32 	%r12, %r1, 2;
	mov.u32 	%r13, matS;
	add.s32 	%r7, %r13, %r12;
	st.shared.u32 	[%r7], %r23;
	bar.sync 	0;
	setp.lt.u32 	%p2, %r3, 2;
	@%p2 bra 	$L__BB1_7;
	mov.b32 	%r24, 1;
$L__BB1_4:
	shl.b32 	%r9, %r24, 1;
	add.s32 	%r15, %r9, -1;
	and.b32  	%r16, %r15, %r1;
	setp.ne.s32 	%p3, %r16, 0;
	@%p3 bra 	$L__BB1_6;
	shl.b32 	%r17, %r24, 2;
	add.s32 	%r18, %r7, %r17;
	ld.shared.u32 	%r19, [%r18];
	ld.shared.u32 	%r20, [%r7];
	add.s32 	%r21, %r20, %r19;
	st.shared.u32 	[%r7], %r21;
$L__BB1_6:
	bar.sync 	0;
	setp.lt.u32 	%p4, %r9, %r3;
	mov.u32 	%r24, %r9;
	@%p4 bra 	$L__BB1_4;
$L__BB1_7:
	setp.ne.s32 	%p5, %r1, 0;
	@%p5 bra 	$L__BB1_9;
	ld.shared.u32 	%r22, [matS];
	cvta.to.global.u64 	%rd6, %rd2;
	mul.wide.u32 	%rd7, %r2, 4;
	add.s64 	%rd8, %rd6, %rd7;
	st.global.u32 	[%rd8], %r22;
$L__BB1_9:
	ret;

}


// ===== COMPILED SASS (sm_100) =====

	.target	sm_100

	.elftype	@"ET_EXEC"


//--------------------- .note.nv.tkinfo           --------------------------
	.section	.note.nv.tkinfo,"",@"SHT_NOTE"
	.sectionflags	@"SHF_NOTE_NV_TKINFO"
	.tkinfo
        /*0018*/ 	.word	0x00000002
        /*0030*/ 	.string	""
        /*0030*/ 	.string	"ptxas"
        /*0030*/ 	.string	"Cuda compilation tools, release 13.0, V13.0.88"
        /*0030*/ 	.string	"Build cuda_13.0.r13.0/compiler.36424714_0"
        /*0030*/ 	.string	"-arch sm_100 -m 64 "



//--------------------- .note.nv.cuinfo           --------------------------
	.section	.note.nv.cuinfo,"",@"SHT_NOTE"
	.sectionflags	@"SHF_NOTE_NV_CUINFO"
        /*0018*/ 	.short	0x0002
        /*001a*/ 	.short	0x0064
        /*001c*/ 	.short	0x0082
	.zero		2


//--------------------- .nv.info                  --------------------------
	.section	.nv.info,"",@"SHT_CUDA_INFO"
	.align	4


	//----- nvinfo : EIATTR_REGCOUNT
	.align		4
        /*0000*/ 	.byte	0x04, 0x2f
        /*0002*/ 	.short	(.L_1 - .L_0)
	.align		4
.L_0:
        /*0004*/ 	.word	index@(_Z12squared_diffPiS_S_)
        /*0008*/ 	.word	0x0000000c


	//----- nvinfo : EIATTR_FRAME_SIZE
	.align		4
.L_1:
        /*000c*/ 	.byte	0x04, 0x11
        /*000e*/ 	.short	(.L_3 - .L_2)
	.align		4
.L_2:
        /*0010*/ 	.word	index@(_Z12squared_diffPiS_S_)
        /*0014*/ 	.word	0x00000000


	//----- nvinfo : EIATTR_REGCOUNT
	.align		4
.L_3:
        /*0018*/ 	.byte	0x04, 0x2f
        /*001a*/ 	.short	(.L_5 - .L_4)
	.align		4
.L_4:
        /*001c*/ 	.word	index@(_Z9reductionPiS_i)
        /*0020*/ 	.word	0x0000000b


	//----- nvinfo : EIATTR_FRAME_SIZE
	.align		4
.L_5:
        /*0024*/ 	.byte	0x04, 0x11
        /*0026*/ 	.short	(.L_7 - .L_6)
	.align		4
.L_6:
        /*0028*/ 	.word	index@(_Z9reductionPiS_i)
        /*002c*/ 	.word	0x00000000


	//----- nvinfo : EIATTR_MIN_STACK_SIZE
	.align		4
.L_7:
        /*0030*/ 	.byte	0x04, 0x12
        /*0032*/ 	.short	(.L_9 - .L_8)
	.align		4
.L_8:
        /*0034*/ 	.word	index@(_Z9reductionPiS_i)
        /*0038*/ 	.word	0x00000000


	//----- nvinfo : EIATTR_MIN_STACK_SIZE
	.align		4
.L_9:
        /*003c*/ 	.byte	0x04, 0x12
        /*003e*/ 	.short	(.L_11 - .L_10)
	.align		4
.L_10:
        /*0040*/ 	.word	index@(_Z12squared_diffPiS_S_)
        /*0044*/ 	.word	0x00000000
.L_11:


//--------------------- .nv.compat                --------------------------
	.section	.nv.compat,"",@"SHT_CUDA_COMPAT_INFO"
	.align	4
        /*0000*/ 	.byte	0x02, 0x09, 0x00, 0x00, 0x02, 0x02, 0x01, 0x00, 0x02, 0x05, 0x05, 0x00, 0x03, 0x07, 0x01, 0x01
        /*0010*/ 	.byte	0x02, 0x03, 0x00, 0x00, 0x02, 0x06, 0x01, 0x00, 0x04, 0x0b, 0x08, 0x00, 0x09, 0x00, 0x00, 0x00
        /*0020*/ 	.byte	0x00, 0x00, 0x00, 0x00


//--------------------- .nv.info._Z9reductionPiS_i --------------------------
	.section	.nv.info._Z9reductionPiS_i,"",@"SHT_CUDA_INFO"
	.sectionflags	@""
	.align	4


	//----- nvinfo : EIATTR_CUDA_API_VERSION
	.align		4
        /*0000*/ 	.byte	0x04, 0x37
        /*0002*/ 	.short	(.L_13 - .L_12)
.L_12:
        /*0004*/ 	.word	0x00000082


	//----- nvinfo : EIATTR_KPARAM_INFO
	.align		4
.L_13:
        /*0008*/ 	.byte	0x04, 0x17
        /*000a*/ 	.short	(.L_15 - .L_14)
.L_14:
        /*000c*/ 	.word	0x00000000
        /*0010*/ 	.short	0x0002
        /*0012*/ 	.short	0x0010
        /*0014*/ 	.byte	0x00, 0xf0, 0x11, 0x00


	//----- nvinfo : EIATTR_KPARAM_INFO
	.align		4
.L_15:
        /*0018*/ 	.byte	0x04, 0x17
        /*001a*/ 	.short	(.L_17 - .L_16)
.L_16:
        /*001c*/ 	.word	0x00000000
        /*0020*/ 	.short	0x0001
        /*0022*/ 	.short	0x0008
        /*0024*/ 	.byte	0x00, 0xf5, 0x21, 0x00


	//----- nvinfo : EIATTR_KPARAM_INFO
	.align		4
.L_17:
        /*0028*/ 	.byte	0x04, 0x17
        /*002a*/ 	.short	(.L_19 - .L_18)
.L_18:
        /*002c*/ 	.word	0x00000000
        /*0030*/ 	.short	0x0000
        /*0032*/ 	.short	0x0000
        /*0034*/ 	.byte	0x00, 0xf5, 0x21, 0x00


	//----- nvinfo : EIATTR_SPARSE_MMA_MASK
	.align		4
.L_19:
        /*0038*/ 	.byte	0x03, 0x50
        /*003a*/ 	.short	0x0000


	//----- nvinfo : EIATTR_MAXREG_COUNT
	.align		4
        /*003c*/ 	.byte	0x03, 0x1b
        /*003e*/ 	.short	0x00ff


	//----- nvinfo : EIATTR_NUM_BARRIERS
	.align		4
        /*0040*/ 	.byte	0x02, 0x4c
        /*0042*/ 	.byte	0x01
	.zero		1


	//----- nvinfo : EIATTR_MERCURY_ISA_VERSION
	.align		4
        /*0044*/ 	.byte	0x03, 0x5f
        /*0046*/ 	.short	0x0101


	//----- nvinfo : EIATTR_VRC_CTA_INIT_COUNT
	.align		4
        /*0048*/ 	.byte	0x02, 0x4a
	.zero		1
	.zero		1


	//----- nvinfo : EIATTR_EXIT_INSTR_OFFSETS
	.align		4
        /*004c*/ 	.byte	0x04, 0x1c
        /*004e*/ 	.short	(.L_21 - .L_20)


	//   ....[0]....
.L_20:
        /*0050*/ 	.word	0x00000220


	//   ....[1]....
        /*0054*/ 	.word	0x000002a0


	//----- nvinfo : EIATTR_CBANK_PARAM_SIZE
	.align		4
.L_21:
        /*0058*/ 	.byte	0x03, 0x19
        /*005a*/ 	.short	0x0014


	//----- nvinfo : EIATTR_PARAM_CBANK
	.align		4
        /*005c*/ 	.byte	0x04, 0x0a
        /*005e*/ 	.short	(.L_23 - .L_22)
	.align		4
.L_22:
        /*0060*/ 	.word	index@(.nv.constant0._Z9reductionPiS_i)
        /*0064*/ 	.short	0x0380
        /*0066*/ 	.short	0x0014


	//----- nvinfo : EIATTR_SW_WAR
	.align		4
.L_23:
        /*0068*/ 	.byte	0x04, 0x36
        /*006a*/ 	.short	(.L_25 - .L_24)
.L_24:
        /*006c*/ 	.word	0x00000008
.L_25:


//--------------------- .nv.info._Z12squared_diffPiS_S_ --------------------------
	.section	.nv.info._Z12squared_diffPiS_S_,"",@"SHT_CUDA_INFO"
	.sectionflags	@""
	.align	4


	//----- nvinfo : EIATTR_CUDA_API_VERSION
	.align		4
        /*0000*/ 	.byte	0x04, 0x37
        /*0002*/ 	.short	(.L_27 - .L_26)
.L_26:
        /*0004*/ 	.word	0x00000082


	//----- nvinfo : EIATTR_KPARAM_INFO
	.align		4
.L_27:
        /*0008*/ 	.byte	0x04, 0x17
        /*000a*/ 	.short	(.L_29 - .L_28)
.L_28:
        /*000c*/ 	.word	0x00000000
        /*0010*/ 	.short	0x0002
        /*0012*/ 	.short	0x0010
        /*0014*/ 	.byte	0x00, 0xf5, 0x21, 0x00


	//----- nvinfo : EIATTR_KPARAM_INFO
	.align		4
.L_29:
        /*0018*/ 	.byte	0x04, 0x17
        /*001a*/ 	.short	(.L_31 - .L_30)
.L_30:
        /*001c*/ 	.word	0x00000000
        /*0020*/ 	.short	0x0001
        /*0022*/ 	.short	0x0008
        /*0024*/ 	.byte	0x00, 0xf5, 0x21, 0x00


	//----- nvinfo : EIATTR_KPARAM_INFO
	.align		4
.L_31:
        /*0028*/ 	.byte	0x04, 0x17
        /*002a*/ 	.short	(.L_33 - .L_32)
.L_32:
        /*002c*/ 	.word	0x00000000
        /*0030*/ 	.short	0x0000
        /*0032*/ 	.short	0x0000
        /*0034*/ 	.byte	0x00, 0xf5, 0x21, 0x00


	//----- nvinfo : EIATTR_SPARSE_MMA_MASK
	.align		4
.L_33:
        /*0038*/ 	.byte	0x03, 0x50
        /*003a*/ 	.short	0x0000


	//----- nvinfo : EIATTR_MAXREG_COUNT
	.align		4
        /*003c*/ 	.byte	0x03, 0x1b
        /*003e*/ 	.short	0x00ff


	//----- nvinfo : EIATTR_MERCURY_ISA_VERSION
	.align		4
        /*0040*/ 	.byte	0x03, 0x5f
        /*0042*/ 	.short	0x0101


	//----- nvinfo : EIATTR_VRC_CTA_INIT_COUNT
	.align		4
        /*0044*/ 	.byte	0x02, 0x4a
	.zero		1
	.zero		1


	//----- nvinfo : EIATTR_EXIT_INSTR_OFFSETS
	.align		4
        /*0048*/ 	.byte	0x04, 0x1c
        /*004a*/ 	.short	(.L_35 - .L_34)


	//   ....[0]....
.L_34:
        /*004c*/ 	.word	0x00000110


	//----- nvinfo : EIATTR_CBANK_PARAM_SIZE
	.align		4
.L_35:
        /*0050*/ 	.byte	0x03, 0x19
        /*0052*/ 	.short	0x0018


	//----- nvinfo : EIATTR_PARAM_CBANK
	.align		4
        /*0054*/ 	.byte	0x04, 0x0a
        /*0056*/ 	.short	(.L_37 - .L_36)
	.align		4
.L_36:
        /*0058*/ 	.word	index@(.nv.constant0._Z12squared_diffPiS_S_)
        /*005c*/ 	.short	0x0380
        /*005e*/ 	.short	0x0018


	//----- nvinfo : EIATTR_SW_WAR
	.align		4
.L_37:
        /*0060*/ 	.byte	0x04, 0x36
        /*0062*/ 	.short	(.L_39 - .L_38)
.L_38:
        /*0064*/ 	.word	0x00000008
.L_39:


//--------------------- .nv.callgraph             --------------------------
	.section	.nv.callgraph,"",@"SHT_CUDA_CALLGRAPH"
	.align	4
	.sectionentsize	8
	.align		4
        /*0000*/ 	.word	0x00000000
	.align		4
        /*0004*/ 	.word	0xffffffff
	.align		4
        /*0008*/ 	.word	0x00000000
	.align		4
        /*000c*/ 	.word	0xfffffffe
	.align		4
        /*0010*/ 	.word	0x00000000
	.align		4
        /*0014*/ 	.word	0xfffffffd
	.align		4
        /*0018*/ 	.word	0x00000000
	.align		4
        /*001c*/ 	.word	0xfffffffc


//--------------------- .text._Z9reductionPiS_i   --------------------------
	.section	.text._Z9reductionPiS_i,"ax",@progbits
	.align	128
        .global         _Z9reductionPiS_i
        .type           _Z9reductionPiS_i,@function
        .size           _Z9reductionPiS_i,(.L_x_4 - _Z9reductionPiS_i)
        .other          _Z9reductionPiS_i,@"STO_CUDA_ENTRY STV_DEFAULT"
_Z9reductionPiS_i:
.text._Z9reductionPiS_i:
[----:B------:R-:W-:Y:S01]  /*0000*/  LDC R1, c[0x0][0x37c] ;  /* 0x0000df00ff017b82 */ /* 0x000fe20000000800 */
[----:B------:R-:W0:Y:S01]  /*0010*/  S2R R7, SR_TID.X ;  /* 0x0000000000077919 */ /* 0x000e220000002100 */
[----:B------:R-:W0:Y:S01]  /*0020*/  LDCU UR8, c[0x0][0x360] ;  /* 0x00006c00ff0877ac */ /* 0x000e220008000800 */
[----:B------:R-:W-:Y:S01]  /*0030*/  IMAD.MOV.U32 R0, RZ, RZ, RZ ;  /* 0x000000ffff007224 */ /* 0x000fe200078e00ff */
[----:B------:R-:W0:Y:S01]  /*0040*/  S2R R6, SR_CTAID.X ;  /* 0x0000000000067919 */ /* 0x000e220000002500 */
[----:B------:R-:W1:Y:S01]  /*0050*/  LDCU UR4, c[0x0][0x390] ;  /* 0x00007200ff0477ac */ /* 0x000e620008000800 */
[----:B------:R-:W2:Y:S01]  /*0060*/  LDCU.64 UR6, c[0x0][0x358] ;  /* 0x00006b00ff0677ac */ /* 0x000ea20008000a00 */
[----:B0-----:R-:W-:-:S05]  /*0070*/  IMAD R5, R6, UR8, R7 ;  /* 0x0000000806057c24 */ /* 0x001fca000f8e0207 */
[----:B-1----:R-:W-:-:S13]  /*0080*/  ISETP.GE.AND P0, PT, R5, UR4, PT ;  /* 0x0000000405007c0c */ /* 0x002fda000bf06270 */
[----:B------:R-:W0:Y:S02]  /*0090*/  @!P0 LDC.64 R2, c[0x0][0x380] ;  /* 0x0000e000ff028b82 */ /* 0x000e240000000a00 */
[----:B0-----:R-:W-:-:S05]  /*00a0*/  @!P0 IMAD.WIDE R2, R5, 0x4, R2 ;  /* 0x0000000405028825 */ /* 0x001fca00078e0202 */
[----:B--2---:R-:W2:Y:S01]  /*00b0*/  @!P0 LDG.E R0, desc[UR6][R2.64] ;  /* 0x0000000602008981 */ /* 0x004ea2000c1e1900 */
[----:B------:R-:W0:Y:S01]  /*00c0*/  S2UR UR5, SR_CgaCtaId ;  /* 0x00000000000579c3 */ /* 0x000e220000008800 */
[----:B------:R-:W-:Y:S01]  /*00d0*/  UMOV UR4, 0x400 ;  /* 0x0000040000047882 */ /* 0x000fe20000000000 */
[----:B------:R-:W-:Y:S01]  /*00e0*/  UISETP.GE.U32.AND UP0, UPT, UR8, 0x2, UPT ;  /* 0x000000020800788c */ /* 0x000fe2000bf06070 */
[----:B------:R-:W-:Y:S01]  /*00f0*/  ISETP.NE.AND P0, PT, R7, RZ, PT ;  /* 0x000000ff0700720c */ /* 0x000fe20003f05270 */
[----:B0-----:R-:W-:-:S06]  /*0100*/  ULEA UR4, UR5, UR4, 0x18 ;  /* 0x0000000405047291 */ /* 0x001fcc000f8ec0ff */
[----:B------:R-:W-:-:S05]  /*0110*/  LEA R5, R7, UR4, 0x2 ;  /* 0x0000000407057c11 */ /* 0x000fca000f8e10ff */
[----:B--2---:R0:W-:Y:S01]  /*0120*/  STS [R5], R0 ;  /* 0x0000000005007388 */ /* 0x0041e20000000800 */
[----:B------:R-:W-:Y:S06]  /*0130*/  BAR.SYNC.DEFER_BLOCKING 0x0 ;  /* 0x0000000000007b1d */ /* 0x000fec0000010000 */
[----:B------:R-:W-:Y:S05]  /*0140*/  BRA.U !UP0, `(.L_x_0) ;  /* 0x0000000108347547 */ /* 0x000fea000b800000 */
[----:B0-----:R-:W-:-:S07]  /*0150*/  HFMA2 R0, -RZ, RZ, 0, 5.9604644775390625e-08 ;  /* 0x00000001ff007431 */ /* 0x001fce00000001ff */
.L_x_1:
[----:B------:R-:W-:-:S05]  /*0160*/  IMAD.SHL.U32 R8, R0, 0x2, RZ ;  /* 0x0000000200087824 */ /* 0x000fca00078e00ff */
[----:B------:R-:W-:-:S04]  /*0170*/  IADD3 R2, PT, PT, R8, -0x1, RZ ;  /* 0xffffffff08027810 */ /* 0x000fc80007ffe0ff */
[----:B------:R-:W-:-:S13]  /*0180*/  LOP3.LUT P1, RZ, R2, R7, RZ, 0xc0, !PT ;  /* 0x0000000702ff7212 */ /* 0x000fda000782c0ff */
[----:B------:R-:W-:Y:S01]  /*0190*/  @!P1 IMAD R2, R0, 0x4, R5 ;  /* 0x0000000400029824 */ /* 0x000fe200078e0205 */
[----:B------:R-:W-:Y:S01]  /*01a0*/  @!P1 LDS R3, [R5] ;  /* 0x0000000005039984 */ /* 0x000fe20000000800 */
[----:B------:R-:W-:-:S04]  /*01b0*/  IMAD.MOV.U32 R0, RZ, RZ, R8 ;  /* 0x000000ffff007224 */ /* 0x000fc800078e0008 */
[----:B------:R-:W0:Y:S02]  /*01c0*/  @!P1 LDS R2, [R2] ;  /* 0x0000000002029984 */ /* 0x000e240000000800 */
[----:B0-----:R-:W-:-:S05]  /*01d0*/  @!P1 IADD3 R4, PT, PT, R2, R3, RZ ;  /* 0x0000000302049210 */ /* 0x001fca0007ffe0ff */
[----:B------:R1:W-:Y:S01]  /*01e0*/  @!P1 STS [R5], R4 ;  /* 0x0000000405009388 */ /* 0x0003e20000000800 */
[----:B------:R-:W-:Y:S01]  /*01f0*/  BAR.SYNC.DEFER_BLOCKING 0x0 ;  /* 0x0000000000007b1d */ /* 0x000fe20000010000 */
[----:B------:R-:W-:-:S13]  /*0200*/  ISETP.GE.U32.AND P1, PT, R8, UR8, PT ;  /* 0x0000000808007c0c */ /* 0x000fda000bf26070 */
[----:B-1----:R-:W-:Y:S05]  /*0210*/  @!P1 BRA `(.L_x_1) ;  /* 0xfffffffc00d09947 */ /* 0x002fea000383ffff */
.L_x_0:
[----:B------:R-:W-:Y:S05]  /*0220*/  @P0 EXIT ;  /* 0x000000000000094d */ /* 0x000fea0003800000 */
[----:B------:R-:W1:Y:S01]  /*0230*/  S2UR UR5, SR_CgaCtaId ;  /* 0x00000000000579c3 */ /* 0x000e620000008800 */
[----:B------:R-:W-:-:S07]  /*0240*/  UMOV UR4, 0x400 ;  /* 0x0000040000047882 */ /* 0x000fce0000000000 */
[----:B------:R-:W2:Y:S01]  /*0250*/  LDC.64 R2, c[0x0][0x388] ;  /* 0x0000e200ff027b82 */ /* 0x000ea20000000a00 */
[----:B-1----:R-:W-:Y:S01]  /*0260*/  ULEA UR4, UR5, UR4, 0x18 ;  /* 0x0000000405047291 */ /* 0x002fe2000f8ec0ff */
[----:B--2---:R-:W-:-:S08]  /*0270*/  IMAD.WIDE.U32 R2, R6, 0x4, R2 ;  /* 0x0000000406027825 */ /* 0x004fd000078e0002 */
[----:B0-----:R-:W0:Y:S04]  /*0280*/  LDS R5, [UR4] ;  /* 0x00000004ff057984 */ /* 0x001e280008000800 */
[----:B0-----:R-:W-:Y:S01]  /*0290*/  STG.E desc[UR6][R2.64], R5 ;  /* 0x0000000502007986 */ /* 0x001fe2000c101906 */
[----:B------:R-:W-:Y:S05]  /*02a0*/  EXIT ;  /* 0x000000000000794d */ /* 0x000fea0003800000 */
.L_x_2:
[----:B------:R-:W-:-:S00]  /*02b0*/  BRA `(.L_x_2) ;  /* 0xfffffffc00fc7947 */ /* 0x000fc0000383ffff */
[----:B------:R-:W-:-:S00]  /*02c0*/  NOP ;  /* 0x0000000000007918 */ /* 0x000fc00000000000 */
        /* <DEDUP_REMOVED lines=11> */
.L_x_4:


//--------------------- .text._Z12squared_diffPiS_S_ --------------------------
	.section	.text._Z12squared_diffPiS_S_,"ax",@progbits
	.align	128
        .global         _Z12squared_diffPiS_S_
        .type           _Z12squared_diffPiS_S_,@function
        .size           _Z12squared_diffPiS_S_,(.L_x_5 - _Z12squared_diffPiS_S_)
        .other          _Z12squared_diffPiS_S_,@"STO_CUDA_ENTRY STV_DEFAULT"
_Z12squared_diffPiS_S_:
.text._Z12squared_diffPiS_S_:
[----:B------:R-:W-:Y:S01]  /*0000*/  LDC R1, c[0x0][0x37c] ;  /* 0x0000df00ff017b82 */ /* 0x000fe20000000800 */
[----:B------:R-:W0:Y:S07]  /*0010*/  S2R R0, SR_TID.X ;  /* 0x0000000000007919 */ /* 0x000e2e0000002100 */
[----:B------:R-:W0:Y:S01]  /*0020*/  S2UR UR6, SR_CTAID.X ;  /* 0x00000000000679c3 */ /* 0x000e220000002500 */
[----:B------:R-:W1:Y:S07]  /*0030*/  LDCU.64 UR4, c[0x0][0x358] ;  /* 0x00006b00ff0477ac */ /* 0x000e6e0008000a00 */
[----:B------:R-:W0:Y:S08]  /*0040*/  LDC R9, c[0x0][0x360] ;  /* 0x0000d800ff097b82 */ /* 0x000e300000000800 */
[----:B------:R-:W2:Y:S08]  /*0050*/  LDC.64 R2, c[0x0][0x380] ;  /* 0x0000e000ff027b82 */ /* 0x000eb00000000a00 */
[----:B------:R-:W3:Y:S01]  /*0060*/  LDC.64 R4, c[0x0][0x388] ;  /* 0x0000e200ff047b82 */ /* 0x000ee20000000a00 */
[----:B0-----:R-:W-:-:S07]  /*0070*/  IMAD R9, R9, UR6, R0 ;  /* 0x0000000609097c24 */ /* 0x001fce000f8e0200 */
[----:B------:R-:W0:Y:S01]  /*0080*/  LDC.64 R6, c[0x0][0x390] ;  /* 0x0000e400ff067b82 */ /* 0x000e220000000a00 */
[----:B--2---:R-:W-:-:S06]  /*0090*/  IMAD.WIDE R2, R9, 0x4, R2 ;  /* 0x0000000409027825 */ /* 0x004fcc00078e0202 */
[----:B-1----:R-:W2:Y:S01]  /*00a0*/  LDG.E R2, desc[UR4][R2.64] ;  /* 0x0000000402027981 */ /* 0x002ea2000c1e1900 */
[----:B---3--:R-:W-:-:S06]  /*00b0*/  IMAD.WIDE R4, R9, 0x4, R4 ;  /* 0x0000000409047825 */ /* 0x008fcc00078e0204 */
[----:B------:R-:W2:Y:S01]  /*00c0*/  LDG.E R5, desc[UR4][R4.64] ;  /* 0x0000000404057981 */ /* 0x000ea2000c1e1900 */
[----:B0-----:R-:W-:Y:S01]  /*00d0*/  IMAD.WIDE R6, R9, 0x4, R6 ;  /* 0x0000000409067825 */ /* 0x001fe200078e0206 */
[----:B--2---:R-:W-:-:S05]  /*00e0*/  IADD3 R0, PT, PT, R2, -R5, RZ ;  /* 0x8000000502007210 */ /* 0x004fca0007ffe0ff */
[----:B------:R-:W-:-:S05]  /*00f0*/  IMAD R9, R0, R0, RZ ;  /* 0x0000000000097224 */ /* 0x000fca00078e02ff */
[----:B------:R-:W-:Y:S01]  /*0100*/  STG.E desc[UR4][R6.64], R9 ;  /* 0x0000000906007986 */ /* 0x000fe2000c101904 */
[----:B------:R-:W-:Y:S05]  /*0110*/  EXIT ;  /* 0x000000000000794d */ /* 0x000fea0003800000 */
.L_x_3:
        /* <DEDUP_REMOVED lines=14> */
.L_x_5:


//--------------------- .nv.shared._Z9reductionPiS_i --------------------------
	.section	.nv.shared._Z9reductionPiS_i,"aw",@nobits
	.sectionflags	@""
	.align	16
	.zero		1024


//--------------------- .nv.shared.reserved.0     --------------------------
	.section	.nv.shared.reserved.0,"aw",@nobits
	.weak		__nv_reservedSMEM_offset_0_alias
	.size		__nv_reservedSMEM_offset_0_alias, 0, 64
	.other		__nv_reservedSMEM_offset_0_alias,@"STO_CUDA_RESERVED_SHARED STV_DEFAULT"
__nv_reservedSMEM_offset_0_alias:
	.zero		0
	.zero		64


//--------------------- .nv.shared._Z12squared_diffPiS_S_ --------------------------
	.section	.nv.shared._Z12squared_diffPiS_S_,"aw",@nobits
	.sectionflags	@""
	.align	16
	.zero		1024


//--------------------- .nv.constant0._Z9reductionPiS_i --------------------------
	.section	.nv.constant0._Z9reductionPiS_i,"a",@progbits
	.sectionflags	@""
	.align	4
.nv.constant0._Z9reductionPiS_i:
	.zero		916


//--------------------- .nv.constant0._Z12squared_diffPiS_S_ --------------------------
	.section	.nv.constant0._Z12squared_diffPiS_S_,"a",@progbits
	.sectionflags	@""
	.align	4
.nv.constant0._Z12squared_diffPiS_S_:
	.zero		920


//--------------------- SYMBOLS --------------------------

	.type		.nv.reservedSmem.offset0,@object
	.size		.nv.reservedSmem.offset0,0x4
	.type		.nv.reservedSmem.cap,@object
	.size		.nv.reservedSmem.cap,0x4
